//
// Generated by NVIDIA NVVM Compiler
//
// Compiler Build ID: CL-36424714
// Cuda compilation tools, release 13.0, V13.0.88
// Based on NVVM 20.0.0
//

.version 9.0
.target sm_100
.address_size 64

	// .globl	_Z9addMatrixPiS_S_i
.extern .func  (.param .b32 func_retval0) vprintf
(
	.param .b64 vprintf_param_0,
	.param .b64 vprintf_param_1
)
;
.global .align 1 .b8 $str[4] = {37, 100, 10};

.visible .entry _Z9addMatrixPiS_S_i(
	.param .u64 .ptr .align 1 _Z9addMatrixPiS_S_i_param_0,
	.param .u64 .ptr .align 1 _Z9addMatrixPiS_S_i_param_1,
	.param .u64 .ptr .align 1 _Z9addMatrixPiS_S_i_param_2,
	.param .u32 _Z9addMatrixPiS_S_i_param_3
)
{
	.local .align 8 .b8 	__local_depot0[8];
	.reg .b64 	%SP;
	.reg .b64 	%SPL;
	.reg .pred 	%p<2>;
	.reg .b32 	%r<12>;
	.reg .b64 	%rd<17>;

	mov.u64 	%SPL, __local_depot0;
	cvta.local.u64 	%SP, %SPL;
	ld.param.u64 	%rd2, [_Z9addMatrixPiS_S_i_param_0];
	ld.param.u64 	%rd3, [_Z9addMatrixPiS_S_i_param_1];
	ld.param.u64 	%rd4, [_Z9addMatrixPiS_S_i_param_2];
	cvta.to.global.u64 	%rd1, %rd4;
	add.u64 	%rd5, %SP, 0;
	add.u64 	%rd6, %SPL, 0;
	mov.u32 	%r2, %ntid.x;
	mov.u32 	%r3, %ctaid.x;
	mov.u32 	%r4, %tid.x;
	mad.lo.s32 	%r1, %r2, %r3, %r4;
	st.local.u32 	[%rd6], %r1;
	mov.u64 	%rd7, $str;
	cvta.global.u64 	%rd8, %rd7;
	{ // callseq 0, 0
	.param .b64 param0;
	st.param.b64 	[param0], %rd8;
	.param .b64 param1;
	st.param.b64 	[param1], %rd5;
	.param .b32 retval0;
	call.uni (retval0), 
	vprintf, 
	(
	param0, 
	param1
	);
	ld.param.b32 	%r5, [retval0];
	} // callseq 0
	and.b32  	%r7, %r1, 1;
	setp.eq.b32 	%p1, %r7, 1;
	@%p1 bra 	$L__BB0_2;
	cvta.to.global.u64 	%rd11, %rd2;
	cvta.to.global.u64 	%rd12, %rd3;
	mul.wide.s32 	%rd13, %r1, 4;
	add.s64 	%rd14, %rd11, %rd13;
	ld.global.u32 	%r9, [%rd14];
	add.s64 	%rd15, %rd12, %rd13;
	ld.global.u32 	%r10, [%rd15];
	add.s32 	%r11, %r10, %r9;
	add.s64 	%rd16, %rd1, %rd13;
	st.global.u32 	[%rd16], %r11;
	bra.uni 	$L__BB0_3;
$L__BB0_2:
	mul.wide.s32 	%rd9, %r1, 4;
	add.s64 	%rd10, %rd1, %rd9;
	mov.b32 	%r8, 1;
	st.global.u32 	[%rd10], %r8;
$L__BB0_3:
	ret;

}
	// .globl	_Z9addMatrixPiS_S_ii
.visible .entry _Z9addMatrixPiS_S_ii(
	.param .u64 .ptr .align 1 _Z9addMatrixPiS_S_ii_param_0,
	.param .u64 .ptr .align 1 _Z9addMatrixPiS_S_ii_param_1,
	.param .u64 .ptr .align 1 _Z9addMatrixPiS_S_ii_param_2,
	.param .u32 _Z9addMatrixPiS_S_ii_param_3,
	.param .u32 _Z9addMatrixPiS_S_ii_param_4
)
{
	.reg .pred 	%p<3>;
	.reg .b32 	%r<10>;
	.reg .b64 	%rd<11>;

	ld.param.u64 	%rd1, [_Z9addMatrixPiS_S_ii_param_0];
	ld.param.u64 	%rd2, [_Z9addMatrixPiS_S_ii_param_1];
	ld.param.u64 	%rd3, [_Z9addMatrixPiS_S_ii_param_2];
	ld.param.u32 	%r2, [_Z9addMatrixPiS_S_ii_param_3];
	ld.param.u32 	%r3, [_Z9addMatrixPiS_S_ii_param_4];
	setp.gt.s32 	%p1, %r3, 3;
	@%p1 bra 	$L__BB1_3;
	mov.u32 	%r4, %ntid.x;
	mov.u32 	%r5, %ctaid.x;
	mov.u32 	%r6, %tid.x;
	mad.lo.s32 	%r1, %r4, %r5, %r6;
	setp.ge.s32 	%p2, %r1, %r2;
	@%p2 bra 	$L__BB1_3;
	cvta.to.global.u64 	%rd4, %rd1;
	mul.wide.s32 	%rd5, %r1, 4;
	add.s64 	%rd6, %rd4, %rd5;
	ld.global.u32 	%r7, [%rd6];
	cvta.to.global.u64 	%rd7, %rd2;
	add.s64 	%rd8, %rd7, %rd5;
	ld.global.u32 	%r8, [%rd8];
	add.s32 	%r9, %r8, %r7;
	cvta.to.global.u64 	%rd9, %rd3;
	add.s64 	%rd10, %rd9, %rd5;
	st.global.u32 	[%rd10], %r9;
$L__BB1_3:
	ret;

}
	// .globl	_Z10addMatrix2PiS_S_i
.visible .entry _Z10addMatrix2PiS_S_i(
	.param .u64 .ptr .align 1 _Z10addMatrix2PiS_S_i_param_0,
	.param .u64 .ptr .align 1 _Z10addMatrix2PiS_S_i_param_1,
	.param .u64 .ptr .align 1 _Z10addMatrix2PiS_S_i_param_2,
	.param .u32 _Z10addMatrix2PiS_S_i_param_3
)
{
	.reg .pred 	%p<2>;
	.reg .b32 	%r<9>;
	.reg .b64 	%rd<11>;

	ld.param.u64 	%rd1, [_Z10addMatrix2PiS_S_i_param_0];
	ld.param.u64 	%rd2, [_Z10addMatrix2PiS_S_i_param_1];
	ld.param.u64 	%rd3, [_Z10addMatrix2PiS_S_i_param_2];
	ld.param.u32 	%r2, [_Z10addMatrix2PiS_S_i_param_3];
	mov.u32 	%r3, %ntid.x;
	mov.u32 	%r4, %ctaid.x;
	mov.u32 	%r5, %tid.x;
	mad.lo.s32 	%r1, %r3, %r4, %r5;
	setp.ge.s32 	%p1, %r1, %r2;
	@%p1 bra 	$L__BB2_2;
	cvta.to.global.u64 	%rd4, %rd1;
	cvta.to.global.u64 	%rd5, %rd2;
	cvta.to.global.u64 	%rd6, %rd3;
	mul.wide.s32 	%rd7, %r1, 4;
	add.s64 	%rd8, %rd4, %rd7;
	ld.global.u32 	%r6, [%rd8];
	add.s64 	%rd9, %rd5, %rd7;
	ld.global.u32 	%r7, [%rd9];
	add.s32 	%r8, %r7, %r6;
	add.s64 	%rd10, %rd6, %rd7;
	st.global.u32 	[%rd10], %r8;
$L__BB2_2:
	ret;

}


// ===== COMPILED SASS (sm_100) =====

	.target	sm_100

	.elftype	@"ET_EXEC"


//--------------------- .note.nv.tkinfo           --------------------------
	.section	.note.nv.tkinfo,"",@"SHT_NOTE"
	.sectionflags	@"SHF_NOTE_NV_TKINFO"
	.tkinfo
        /*0018*/ 	.word	0x00000002
        /*0030*/ 	.string	""
        /*0030*/ 	.string	"ptxas"
        /*0030*/ 	.string	"Cuda compilation tools, release 13.0, V13.0.88"
        /*0030*/ 	.string	"Build cuda_13.0.r13.0/compiler.36424714_0"
        /*0030*/ 	.string	"-arch sm_100 -m 64 "



//--------------------- .note.nv.cuinfo           --------------------------
	.section	.note.nv.cuinfo,"",@"SHT_NOTE"
	.sectionflags	@"SHF_NOTE_NV_CUINFO"
        /*0018*/ 	.short	0x0002
        /*001a*/ 	.short	0x0064
        /*001c*/ 	.short	0x0082
	.zero		2


//--------------------- .nv.info                  --------------------------
	.section	.nv.info,"",@"SHT_CUDA_INFO"
	.align	4


	//----- nvinfo : EIATTR_REGCOUNT
	.align		4
        /*0000*/ 	.byte	0x04, 0x2f
        /*0002*/ 	.short	(.L_2 - .L_1)
	.align		4
.L_1:
        /*0004*/ 	.word	index@(_Z9addMatrixPiS_S_i)
        /*0008*/ 	.word	0x00000018


	//----- nvinfo : EIATTR_FRAME_SIZE
	.align		4
.L_2:
        /*000c*/ 	.byte	0x04, 0x11
        /*000e*/ 	.short	(.L_4 - .L_3)
	.align		4
.L_3:
        /*0010*/ 	.word	index@(_Z9addMatrixPiS_S_i)
        /*0014*/ 	.word	0x00000008


	//----- nvinfo : EIATTR_REGCOUNT
	.align		4
.L_4:
        /*0018*/ 	.byte	0x04, 0x2f
        /*001a*/ 	.short	(.L_6 - .L_5)
	.align		4
.L_5:
        /*001c*/ 	.word	index@(_Z9addMatrixPiS_S_ii)
        /*0020*/ 	.word	0x0000000c


	//----- nvinfo : EIATTR_FRAME_SIZE
	.align		4
.L_6:
        /*0024*/ 	.byte	0x04, 0x11
        /*0026*/ 	.short	(.L_8 - .L_7)
	.align		4
.L_7:
        /*0028*/ 	.word	index@(_Z9addMatrixPiS_S_ii)
        /*002c*/ 	.word	0x00000000


	//----- nvinfo : EIATTR_REGCOUNT
	.align		4
.L_8:
        /*0030*/ 	.byte	0x04, 0x2f
        /*0032*/ 	.short	(.L_10 - .L_9)
	.align		4
.L_9:
        /*0034*/ 	.word	index@(_Z10addMatrix2PiS_S_i)
        /*0038*/ 	.word	0x0000000c


	//----- nvinfo : EIATTR_FRAME_SIZE
	.align		4
.L_10:
        /*003c*/ 	.byte	0x04, 0x11
        /*003e*/ 	.short	(.L_12 - .L_11)
	.align		4
.L_11:
        /*0040*/ 	.word	index@(_Z10addMatrix2PiS_S_i)
        /*0044*/ 	.word	0x00000000


	//----- nvinfo : EIATTR_MIN_STACK_SIZE
	.align		4
.L_12:
        /*0048*/ 	.byte	0x04, 0x12
        /*004a*/ 	.short	(.L_14 - .L_13)
	.align		4
.L_13:
        /*004c*/ 	.word	index@(_Z10addMatrix2PiS_S_i)
        /*0050*/ 	.word	0x00000000


	//----- nvinfo : EIATTR_MIN_STACK_SIZE
	.align		4
.L_14:
        /*0054*/ 	.byte	0x04, 0x12
        /*0056*/ 	.short	(.L_16 - .L_15)
	.align		4
.L_15:
        /*0058*/ 	.word	index@(_Z9addMatrixPiS_S_ii)
        /*005c*/ 	.word	0x00000000


	//----- nvinfo : EIATTR_MIN_STACK_SIZE
	.align		4
.L_16:
        /*0060*/ 	.byte	0x04, 0x12
        /*0062*/ 	.short	(.L_18 - .L_17)
	.align		4
.L_17:
        /*0064*/ 	.word	index@(_Z9addMatrixPiS_S_i)
        /*0068*/ 	.word	0x00000008
.L_18:


//--------------------- .nv.compat                --------------------------
	.section	.nv.compat,"",@"SHT_CUDA_COMPAT_INFO"
	.align	4
        /*0000*/ 	.byte	0x02, 0x09, 0x00, 0x00, 0x02, 0x02, 0x01, 0x00, 0x02, 0x05, 0x05, 0x00, 0x03, 0x07, 0x01, 0x01
        /*0010*/ 	.byte	0x02, 0x03, 0x00, 0x00, 0x02, 0x06, 0x01, 0x00, 0x04, 0x0b, 0x08, 0x00, 0x09, 0x00, 0x00, 0x00
        /*0020*/ 	.byte	0x00, 0x00, 0x00, 0x00


//--------------------- .nv.info._Z10addMatrix2PiS_S_i --------------------------
	.section	.nv.info._Z10addMatrix2PiS_S_i,"",@"SHT_CUDA_INFO"
	.sectionflags	@""
	.align	4


	//----- nvinfo : EIATTR_CUDA_API_VERSION
	.align		4
        /*0000*/ 	.byte	0x04, 0x37
        /*0002*/ 	.short	(.L_20 - .L_19)
.L_19:
        /*0004*/ 	.word	0x00000082


	//----- nvinfo : EIATTR_KPARAM_INFO
	.align		4
.L_20:
        /*0008*/ 	.byte	0x04, 0x17
        /*000a*/ 	.short	(.L_22 - .L_21)
.L_21:
        /*000c*/ 	.word	0x00000000
        /*0010*/ 	.short	0x0003
        /*0012*/ 	.short	0x0018
        /*0014*/ 	.byte	0x00, 0xf0, 0x11, 0x00


	//----- nvinfo : EIATTR_KPARAM_INFO
	.align		4
.L_22:
        /*0018*/ 	.byte	0x04, 0x17
        /*001a*/ 	.short	(.L_24 - .L_23)
.L_23:
        /*001c*/ 	.word	0x00000000
        /*0020*/ 	.short	0x0002
        /*0022*/ 	.short	0x0010
        /*0024*/ 	.byte	0x00, 0xf5, 0x21, 0x00


	//----- nvinfo : EIATTR_KPARAM_INFO
	.align		4
.L_24:
        /*0028*/ 	.byte	0x04, 0x17
        /*002a*/ 	.short	(.L_26 - .L_25)
.L_25:
        /*002c*/ 	.word	0x00000000
        /*0030*/ 	.short	0x0001
        /*0032*/ 	.short	0x0008
        /*0034*/ 	.byte	0x00, 0xf5, 0x21, 0x00


	//----- nvinfo : EIATTR_KPARAM_INFO
	.align		4
.L_26:
        /*0038*/ 	.byte	0x04, 0x17
        /*003a*/ 	.short	(.L_28 - .L_27)
.L_27:
        /*003c*/ 	.word	0x00000000
        /*0040*/ 	.short	0x0000
        /*0042*/ 	.short	0x0000
        /*0044*/ 	.byte	0x00, 0xf5, 0x21, 0x00


	//----- nvinfo : EIATTR_SPARSE_MMA_MASK
	.align		4
.L_28:
        /*0048*/ 	.byte	0x03, 0x50
        /*004a*/ 	.short	0x0000


	//----- nvinfo : EIATTR_MAXREG_COUNT
	.align		4
        /*004c*/ 	.byte	0x03, 0x1b
        /*004e*/ 	.short	0x00ff


	//----- nvinfo : EIATTR_MERCURY_ISA_VERSION
	.align		4
        /*0050*/ 	.byte	0x03, 0x5f
        /*0052*/ 	.short	0x0101


	//----- nvinfo : EIATTR_VRC_CTA_INIT_COUNT
	.align		4
        /*0054*/ 	.byte	0x02, 0x4a
	.zero		1
	.zero		1


	//----- nvinfo : EIATTR_EXIT_INSTR_OFFSETS
	.align		4
        /*0058*/ 	.byte	0x04, 0x1c
        /*005a*/ 	.short	(.L_30 - .L_29)


	//   ....[0]....
.L_29:
        /*005c*/ 	.word	0x00000070


	//   ....[1]....
        /*0060*/ 	.word	0x00000130


	//----- nvinfo : EIATTR_CBANK_PARAM_SIZE
	.align		4
.L_30:
        /*0064*/ 	.byte	0x03, 0x19
        /*0066*/ 	.short	0x001c


	//----- nvinfo : EIATTR_PARAM_CBANK
	.align		4
        /*0068*/ 	.byte	0x04, 0x0a
        /*006a*/ 	.short	(.L_32 - .L_31)
	.align		4
.L_31:
        /*006c*/ 	.word	index@(.nv.constant0._Z10addMatrix2PiS_S_i)
        /*0070*/ 	.short	0x0380
        /*0072*/ 	.short	0x001c


	//----- nvinfo : EIATTR_SW_WAR
	.align		4
.L_32:
        /*0074*/ 	.byte	0x04, 0x36
        /*0076*/ 	.short	(.L_34 - .L_33)
.L_33:
        /*0078*/ 	.word	0x00000008
.L_34:


//--------------------- .nv.info._Z9addMatrixPiS_S_ii --------------------------
	.section	.nv.info._Z9addMatrixPiS_S_ii,"",@"SHT_CUDA_INFO"
	.sectionflags	@""
	.align	4


	//----- nvinfo : EIATTR_CUDA_API_VERSION
	.align		4
        /*0000*/ 	.byte	0x04, 0x37
        /*0002*/ 	.short	(.L_36 - .L_35)
.L_35:
        /*0004*/ 	.word	0x00000082


	//----- nvinfo : EIATTR_KPARAM_INFO
	.align		4
.L_36:
        /*0008*/ 	.byte	0x04, 0x17
        /*000a*/ 	.short	(.L_38 - .L_37)
.L_37:
        /*000c*/ 	.word	0x00000000
        /*0010*/ 	.short	0x0004
        /*0012*/ 	.short	0x001c
        /*0014*/ 	.byte	0x00, 0xf0, 0x11, 0x00


	//----- nvinfo : EIATTR_KPARAM_INFO
	.align		4
.L_38:
        /*0018*/ 	.byte	0x04, 0x17
        /*001a*/ 	.short	(.L_40 - .L_39)
.L_39:
        /*001c*/ 	.word	0x00000000
        /*0020*/ 	.short	0x0003
        /*0022*/ 	.short	0x0018
        /*0024*/ 	.byte	0x00, 0xf0, 0x11, 0x00


	//----- nvinfo : EIATTR_KPARAM_INFO
	.align		4
.L_40:
        /*0028*/ 	.byte	0x04, 0x17
        /*002a*/ 	.short	(.L_42 - .L_41)
.L_41:
        /*002c*/ 	.word	0x00000000
        /*0030*/ 	.short	0x0002
        /*0032*/ 	.short	0x0010
        /*0034*/ 	.byte	0x00, 0xf5, 0x21, 0x00


	//----- nvinfo : EIATTR_KPARAM_INFO
	.align		4
.L_42:
        /*0038*/ 	.byte	0x04, 0x17
        /*003a*/ 	.short	(.L_44 - .L_43)
.L_43:
        /*003c*/ 	.word	0x00000000
        /*0040*/ 	.short	0x0001
        /*0042*/ 	.short	0x0008
        /*0044*/ 	.byte	0x00, 0xf5, 0x21, 0x00


	//----- nvinfo : EIATTR_KPARAM_INFO
	.align		4
.L_44:
        /*0048*/ 	.byte	0x04, 0x17
        /*004a*/ 	.short	(.L_46 - .L_45)
.L_45:
        /*004c*/ 	.word	0x00000000
        /*0050*/ 	.short	0x0000
        /*0052*/ 	.short	0x0000
        /*0054*/ 	.byte	0x00, 0xf5, 0x21, 0x00


	//----- nvinfo : EIATTR_SPARSE_MMA_MASK
	.align		4
.L_46:
        /*0058*/ 	.byte	0x03, 0x50
        /*005a*/ 	.short	0x0000


	//----- nvinfo : EIATTR_MAXREG_COUNT
	.align		4
        /*005c*/ 	.byte	0x03, 0x1b
        /*005e*/ 	.short	0x00ff


	//----- nvinfo : EIATTR_MERCURY_ISA_VERSION
	.align		4
        /*0060*/ 	.byte	0x03, 0x5f
        /*0062*/ 	.short	0x0101


	//----- nvinfo : EIATTR_VRC_CTA_INIT_COUNT
	.align		4
        /*0064*/ 	.byte	0x02, 0x4a
	.zero		1
	.zero		1


	//----- nvinfo : EIATTR_EXIT_INSTR_OFFSETS
	.align		4
        /*0068*/ 	.byte	0x04, 0x1c
        /*006a*/ 	.short	(.L_48 - .L_47)


	//   ....[0]....
.L_47:
        /*006c*/ 	.word	0x00000030


	//   ....[1]....
        /*0070*/ 	.word	0x000000a0


	//   ....[2]....
        /*0074*/ 	.word	0x00000160


	//----- nvinfo : EIATTR_CBANK_PARAM_SIZE
	.align		4
.L_48:
        /*0078*/ 	.byte	0x03, 0x19
        /*007a*/ 	.short	0x0020


	//----- nvinfo : EIATTR_PARAM_CBANK
	.align		4
        /*007c*/ 	.byte	0x04, 0x0a
        /*007e*/ 	.short	(.L_50 - .L_49)
	.align		4
.L_49:
        /*0080*/ 	.word	index@(.nv.constant0._Z9addMatrixPiS_S_ii)
        /*0084*/ 	.short	0x0380
        /*0086*/ 	.short	0x0020


	//----- nvinfo : EIATTR_SW_WAR
	.align		4
.L_50:
        /*0088*/ 	.byte	0x04, 0x36
        /*008a*/ 	.short	(.L_52 - .L_51)
.L_51:
        /*008c*/ 	.word	0x00000008
.L_52:


//--------------------- .nv.info._Z9addMatrixPiS_S_i --------------------------
	.section	.nv.info._Z9addMatrixPiS_S_i,"",@"SHT_CUDA_INFO"
	.sectionflags	@""
	.align	4


	//----- nvinfo : EIATTR_CUDA_API_VERSION
	.align		4
        /*0000*/ 	.byte	0x04, 0x37
        /*0002*/ 	.short	(.L_54 - .L_53)
.L_53:
        /*0004*/ 	.word	0x00000082


	//----- nvinfo : EIATTR_KPARAM_INFO
	.align		4
.L_54:
        /*0008*/ 	.byte	0x04, 0x17
        /*000a*/ 	.short	(.L_56 - .L_55)
.L_55:
        /*000c*/ 	.word	0x00000000
        /*0010*/ 	.short	0x0003
        /*0012*/ 	.short	0x0018
        /*0014*/ 	.byte	0x00, 0xf0, 0x11, 0x00


	//----- nvinfo : EIATTR_KPARAM_INFO
	.align		4
.L_56:
        /*0018*/ 	.byte	0x04, 0x17
        /*001a*/ 	.short	(.L_58 - .L_57)
.L_57:
        /*001c*/ 	.word	0x00000000
        /*0020*/ 	.short	0x0002
        /*0022*/ 	.short	0x0010
        /*0024*/ 	.byte	0x00, 0xf5, 0x21, 0x00


	//----- nvinfo : EIATTR_KPARAM_INFO
	.align		4
.L_58:
        /*0028*/ 	.byte	0x04, 0x17
        /*002a*/ 	.short	(.L_60 - .L_59)
.L_59:
        /*002c*/ 	.word	0x00000000
        /*0030*/ 	.short	0x0001
        /*0032*/ 	.short	0x0008
        /*0034*/ 	.byte	0x00, 0xf5, 0x21, 0x00


	//----- nvinfo : EIATTR_KPARAM_INFO
	.align		4
.L_60:
        /*0038*/ 	.byte	0x04, 0x17
        /*003a*/ 	.short	(.L_62 - .L_61)
.L_61:
        /*003c*/ 	.word	0x00000000
        /*0040*/ 	.short	0x0000
        /*0042*/ 	.short	0x0000
        /*0044*/ 	.byte	0x00, 0xf5, 0x21, 0x00


	//----- nvinfo : EIATTR_SPARSE_MMA_MASK
	.align		4
.L_62:
        /*0048*/ 	.byte	0x03, 0x50
        /*004a*/ 	.short	0x0000


	//----- nvinfo : EIATTR_MAXREG_COUNT
	.align		4
        /*004c*/ 	.byte	0x03, 0x1b
        /*004e*/ 	.short	0x00ff


	//----- nvinfo : EIATTR_EXTERNS
	.align		4
        /*0050*/ 	.byte	0x04, 0x0f
        /*0052*/ 	.short	(.L_64 - .L_63)


	//   ....[0]....
	.align		4
.L_63:
        /*0054*/ 	.word	index@(vprintf)


	//----- nvinfo : EIATTR_MERCURY_ISA_VERSION
	.align		4
.L_64:
        /*0058*/ 	.byte	0x03, 0x5f
        /*005a*/ 	.short	0x0101


	//----- nvinfo : EIATTR_VRC_CTA_INIT_COUNT
	.align		4
        /*005c*/ 	.byte	0x02, 0x4a
	.zero		1
	.zero		1


	//----- nvinfo : EIATTR_SYSCALL_OFFSETS
	.align		4
        /*0060*/ 	.byte	0x04, 0x46
        /*0062*/ 	.short	(.L_66 - .L_65)


	//   ....[0]....
.L_65:
        /*0064*/ 	.word	0x00000110


	//----- nvinfo : EIATTR_EXIT_INSTR_OFFSETS
	.align		4
.L_66:
        /*0068*/ 	.byte	0x04, 0x1c
        /*006a*/ 	.short	(.L_68 - .L_67)


	//   ....[0]....
.L_67:
        /*006c*/ 	.word	0x00000240


	//   ....[1]....
        /*0070*/ 	.word	0x000002b0


	//----- nvinfo : EIATTR_CRS_STACK_SIZE
	.align		4
.L_68:
        /*0074*/ 	.byte	0x04, 0x1e
        /*0076*/ 	.short	(.L_70 - .L_69)
.L_69:
        /*0078*/ 	.word	0x00000000


	//----- nvinfo : EIATTR_CBANK_PARAM_SIZE
	.align		4
.L_70:
        /*007c*/ 	.byte	0x03, 0x19
        /*007e*/ 	.short	0x001c


	//----- nvinfo : EIATTR_PARAM_CBANK
	.align		4
        /*0080*/ 	.byte	0x04, 0x0a
        /*0082*/ 	.short	(.L_72 - .L_71)
	.align		4
.L_71:
        /*0084*/ 	.word	index@(.nv.constant0._Z9addMatrixPiS_S_i)
        /*0088*/ 	.short	0x0380
        /*008a*/ 	.short	0x001c


	//----- nvinfo : EIATTR_SW_WAR
	.align		4
.L_72:
        /*008c*/ 	.byte	0x04, 0x36
        /*008e*/ 	.short	(.L_74 - .L_73)
.L_73:
        /*0090*/ 	.word	0x00000008
.L_74:


//--------------------- .nv.callgraph             --------------------------
	.section	.nv.callgraph,"",@"SHT_CUDA_CALLGRAPH"
	.align	4
	.sectionentsize	8
	.align		4
        /*0000*/ 	.word	0x00000000
	.align		4
        /*0004*/ 	.word	0xffffffff
	.align		4
        /*0008*/ 	.word	index@(_Z9addMatrixPiS_S_i)
	.align		4
        /*000c*/ 	.word	index@(vprintf)
	.align		4
        /*0010*/ 	.word	0x00000000
	.align		4
        /*0014*/ 	.word	0xfffffffe
	.align		4
        /*0018*/ 	.word	0x00000000
	.align		4
        /*001c*/ 	.word	0xfffffffd
	.align		4
        /*0020*/ 	.word	0x00000000
	.align		4
        /*0024*/ 	.word	0xfffffffc


//--------------------- .nv.constant4             --------------------------
	.section	.nv.constant4,"a",@progbits
	.align	8
	.align		8
.nv.constant4:
        /*0000*/ 	.dword	$str
	.align		8
        /*0008*/ 	.dword	vprintf


//--------------------- .text._Z10addMatrix2PiS_S_i --------------------------
	.section	.text._Z10addMatrix2PiS_S_i,"ax",@progbits
	.align	128
        .global         _Z10addMatrix2PiS_S_i
        .type           _Z10addMatrix2PiS_S_i,@function
        .size           _Z10addMatrix2PiS_S_i,(.L_x_5 - _Z10addMatrix2PiS_S_i)
        .other          _Z10addMatrix2PiS_S_i,@"STO_CUDA_ENTRY STV_DEFAULT"
_Z10addMatrix2PiS_S_i:
.text._Z10addMatrix2PiS_S_i:
[----:B------:R-:W-:Y:S01]  /*0000*/  LDC R1, c[0x0][0x37c] ;  /* 0x0000df00ff017b82 */ /* 0x000fe20000000800 */
[----:B------:R-:W0:Y:S01]  /*0010*/  S2R R9, SR_CTAID.X ;  /* 0x0000000000097919 */ /* 0x000e220000002500 */
[----:B------:R-:W0:Y:S01]  /*0020*/  LDCU UR4, c[0x0][0x360] ;  /* 0x00006c00ff0477ac */ /* 0x000e220008000800 */
[----:B------:R-:W0:Y:S01]  /*0030*/  S2R R0, SR_TID.X ;  /* 0x0000000000007919 */ /* 0x000e220000002100 */
[----:B------:R-:W1:Y:S01]  /*0040*/  LDCU UR5, c[0x0][0x398] ;  /* 0x00007300ff0577ac */ /* 0x000e620008000800 */
[----:B0-----:R-:W-:-:S05]  /*0050*/  IMAD R9, R9, UR4, R0 ;  /* 0x0000000409097c24 */ /* 0x001fca000f8e0200 */
[----:B-1----:R-:W-:-:S13]  /*0060*/  ISETP.GE.AND P0, PT, R9, UR5, PT ;  /* 0x0000000509007c0c */ /* 0x002fda000bf06270 */
[----:B------:R-:W-:Y:S05]  /*0070*/  @P0 EXIT ;  /* 0x000000000000094d */ /* 0x000fea0003800000 */
[----:B------:R-:W0:Y:S01]  /*0080*/  LDC.64 R2, c[0x0][0x380] ;  /* 0x0000e000ff027b82 */ /* 0x000e220000000a00 */
[----:B------:R-:W1:Y:S07]  /*0090*/  LDCU.64 UR4, c[0x0][0x358] ;  /* 0x00006b00ff0477ac */ /* 0x000e6e0008000a00 */
[----:B------:R-:W2:Y:S08]  /*00a0*/  LDC.64 R4, c[0x0][0x388] ;  /* 0x0000e200ff047b82 */ /* 0x000eb00000000a00 */
[----:B------:R-:W3:Y:S01]  /*00b0*/  LDC.64 R6, c[0x0][0x390] ;  /* 0x0000e400ff067b82 */ /* 0x000ee20000000a00 */
[----:B0-----:R-:W-:-:S06]  /*00c0*/  IMAD.WIDE R2, R9, 0x4, R2 ;  /* 0x0000000409027825 */ /* 0x001fcc00078e0202 */
[----:B-1----:R-:W4:Y:S01]  /*00d0*/  LDG.E R2, desc[UR4][R2.64] ;  /* 0x0000000402027981 */ /* 0x002f22000c1e1900 */
[----:B--2---:R-:W-:-:S06]  /*00e0*/  IMAD.WIDE R4, R9, 0x4, R4 ;  /* 0x0000000409047825 */ /* 0x004fcc00078e0204 */
[----:B------:R-:W4:Y:S01]  /*00f0*/  LDG.E R5, desc[UR4][R4.64] ;  /* 0x0000000404057981 */ /* 0x000f22000c1e1900 */
[----:B---3--:R-:W-:Y:S01]  /*0100*/  IMAD.WIDE R6, R9, 0x4, R6 ;  /* 0x0000000409067825 */ /* 0x008fe200078e0206 */
[----:B----4-:R-:W-:-:S05]  /*0110*/  IADD3 R9, PT, PT, R2, R5, RZ ;  /* 0x0000000502097210 */ /* 0x010fca0007ffe0ff */
[----:B------:R-:W-:Y:S01]  /*0120*/  STG.E desc[UR4][R6.64], R9 ;  /* 0x0000000906007986 */ /* 0x000fe2000c101904 */
[----:B------:R-:W-:Y:S05]  /*0130*/  EXIT ;  /* 0x000000000000794d */ /* 0x000fea0003800000 */
.L_x_0:
[----:B------:R-:W-:-:S00]  /*0140*/  BRA `(.L_x_0) ;  /* 0xfffffffc00fc7947 */ /* 0x000fc0000383ffff */
[----:B------:R-:W-:-:S00]  /*0150*/  NOP ;  /* 0x0000000000007918 */ /* 0x000fc00000000000 */
        /* <DEDUP_REMOVED lines=10> */
.L_x_5:


//--------------------- .text._Z9addMatrixPiS_S_ii --------------------------
	.section	.text._Z9addMatrixPiS_S_ii,"ax",@progbits
	.align	128
        .global         _Z9addMatrixPiS_S_ii
        .type           _Z9addMatrixPiS_S_ii,@function
        .size           _Z9addMatrixPiS_S_ii,(.L_x_6 - _Z9addMatrixPiS_S_ii)
        .other          _Z9addMatrixPiS_S_ii,@"STO_CUDA_ENTRY STV_DEFAULT"
_Z9addMatrixPiS_S_ii:
.text._Z9addMatrixPiS_S_ii:
[----:B------:R-:W-:Y:S08]  /*0000*/  LDC R1, c[0x0][0x37c] ;  /* 0x0000df00ff017b82 */ /* 0x000ff00000000800 */
[----:B------:R-:W0:Y:S02]  /*0010*/  LDC R0, c[0x0][0x39c] ;  /* 0x0000e700ff007b82 */ /* 0x000e240000000800 */
[----:B0-----:R-:W-:-:S13]  /*0020*/  ISETP.GT.AND P0, PT, R0, 0x3, PT ;  /* 0x000000030000780c */ /* 0x001fda0003f04270 */
[----:B------:R-:W-:Y:S05]  /*0030*/  @P0 EXIT ;  /* 0x000000000000094d */ /* 0x000fea0003800000 */
        /* <DEDUP_REMOVED lines=19> */
.L_x_1:
        /* <DEDUP_REMOVED lines=9> */
.L_x_6:


//--------------------- .text._Z9addMatrixPiS_S_i --------------------------
	.section	.text._Z9addMatrixPiS_S_i,"ax",@progbits
	.align	128
        .global         _Z9addMatrixPiS_S_i
        .type           _Z9addMatrixPiS_S_i,@function
        .size           _Z9addMatrixPiS_S_i,(.L_x_7 - _Z9addMatrixPiS_S_i)
        .other          _Z9addMatrixPiS_S_i,@"STO_CUDA_ENTRY STV_DEFAULT"
_Z9addMatrixPiS_S_i:
.text._Z9addMatrixPiS_S_i:
[----:B------:R-:W0:Y:S01]  /*0000*/  LDC R1, c[0x0][0x37c] ;  /* 0x0000df00ff017b82 */ /* 0x000e220000000800 */
[----:B------:R-:W1:Y:S01]  /*0010*/  S2R R2, SR_CTAID.X ;  /* 0x0000000000027919 */ /* 0x000e620000002500 */
[----:B------:R-:W2:Y:S01]  /*0020*/  LDCU UR5, c[0x0][0x2fc] ;  /* 0x00005f80ff0577ac */ /* 0x000ea20008000800 */
[----:B0-----:R-:W-:Y:S01]  /*0030*/  VIADD R1, R1, 0xfffffff8 ;  /* 0xfffffff801017836 */ /* 0x001fe20000000000 */
[----:B------:R-:W-:Y:S01]  /*0040*/  MOV R0, 0x8 ;  /* 0x0000000800007802 */ /* 0x000fe20000000f00 */
[----:B------:R-:W1:Y:S01]  /*0050*/  S2R R3, SR_TID.X ;  /* 0x0000000000037919 */ /* 0x000e620000002100 */
[----:B------:R-:W1:Y:S02]  /*0060*/  LDCU UR6, c[0x0][0x360] ;  /* 0x00006c00ff0677ac */ /* 0x000e640008000800 */
[----:B------:R0:W3:Y:S01]  /*0070*/  LDC.64 R8, c[0x4][R0] ;  /* 0x0100000000087b82 */ /* 0x0000e20000000a00 */
[----:B------:R-:W4:Y:S02]  /*0080*/  LDCU UR4, c[0x0][0x2f8] ;  /* 0x00005f00ff0477ac */ /* 0x000f240008000800 */
[----:B----4-:R-:W-:-:S05]  /*0090*/  IADD3 R6, P0, PT, R1, UR4, RZ ;  /* 0x0000000401067c10 */ /* 0x010fca000ff1e0ff */
[----:B--2---:R-:W-:Y:S02]  /*00a0*/  IMAD.X R7, RZ, RZ, UR5, P0 ;  /* 0x00000005ff077e24 */ /* 0x004fe400080e06ff */
[----:B-1----:R-:W-:Y:S01]  /*00b0*/  IMAD R2, R2, UR6, R3 ;  /* 0x0000000602027c24 */ /* 0x002fe2000f8e0203 */
[----:B------:R-:W1:Y:S04]  /*00c0*/  LDCU.64 UR6, c[0x4][URZ] ;  /* 0x01000000ff0677ac */ /* 0x000e680008000a00 */
[----:B------:R0:W-:Y:S01]  /*00d0*/  STL [R1], R2 ;  /* 0x0000000201007387 */ /* 0x0001e20000100800 */
[----:B-1----:R-:W-:Y:S02]  /*00e0*/  IMAD.U32 R4, RZ, RZ, UR6 ;  /* 0x00000006ff047e24 */ /* 0x002fe4000f8e00ff */
[----:B0--3--:R-:W-:-:S07]  /*00f0*/  IMAD.U32 R5, RZ, RZ, UR7 ;  /* 0x00000007ff057e24 */ /* 0x009fce000f8e00ff */
[----:B------:R-:W-:-:S07]  /*0100*/  LEPC R20, `(.L_x_2) ;  /* 0x000000001014794e */ /* 0x000fce0000000000 */
[----:B------:R-:W-:Y:S05]  /*0110*/  CALL.ABS.NOINC R8 ;  /* 0x0000000008007343 */ /* 0x000fea0003c00000 */
.L_x_2:
[----:B------:R-:W0:Y:S01]  /*0120*/  LDC.64 R10, c[0x0][0x358] ;  /* 0x0000d600ff0a7b82 */ /* 0x000e220000000a00 */
[----:B------:R-:W-:-:S04]  /*0130*/  LOP3.LUT R0, R2, 0x1, RZ, 0xc0, !PT ;  /* 0x0000000102007812 */ /* 0x000fc800078ec0ff */
[----:B------:R-:W-:-:S13]  /*0140*/  ISETP.NE.U32.AND P0, PT, R0, 0x1, PT ;  /* 0x000000010000780c */ /* 0x000fda0003f05070 */
[----:B------:R-:W-:Y:S05]  /*0150*/  @!P0 BRA `(.L_x_3) ;  /* 0x00000000003c8947 */ /* 0x000fea0003800000 */
[----:B------:R-:W1:Y:S01]  /*0160*/  LDC.64 R4, c[0x0][0x380] ;  /* 0x0000e000ff047b82 */ /* 0x000e620000000a00 */
[C---:B0-----:R-:W-:Y:S02]  /*0170*/  R2UR UR4, R10.reuse ;  /* 0x000000000a0472ca */ /* 0x041fe400000e0000 */
[C---:B------:R-:W-:Y:S02]  /*0180*/  R2UR UR5, R11.reuse ;  /* 0x000000000b0572ca */ /* 0x040fe400000e0000 */
[----:B------:R-:W-:Y:S02]  /*0190*/  R2UR UR6, R10 ;  /* 0x000000000a0672ca */ /* 0x000fe400000e0000 */
[----:B------:R-:W-:Y:S01]  /*01a0*/  R2UR UR7, R11 ;  /* 0x000000000b0772ca */ /* 0x000fe200000e0000 */
[----:B------:R-:W0:Y:S08]  /*01b0*/  LDC.64 R6, c[0x0][0x388] ;  /* 0x0000e200ff067b82 */ /* 0x000e300000000a00 */
[----:B------:R-:W2:Y:S01]  /*01c0*/  LDC.64 R8, c[0x0][0x390] ;  /* 0x0000e400ff087b82 */ /* 0x000ea20000000a00 */
[----:B-1----:R-:W-:-:S06]  /*01d0*/  IMAD.WIDE R4, R2, 0x4, R4 ;  /* 0x0000000402047825 */ /* 0x002fcc00078e0204 */
[----:B------:R-:W3:Y:S01]  /*01e0*/  LDG.E R4, desc[UR4][R4.64] ;  /* 0x0000000404047981 */ /* 0x000ee2000c1e1900 */
[----:B0-----:R-:W-:-:S06]  /*01f0*/  IMAD.WIDE R6, R2, 0x4, R6 ;  /* 0x0000000402067825 */ /* 0x001fcc00078e0206 */
[----:B------:R-:W3:Y:S01]  /*0200*/  LDG.E R7, desc[UR6][R6.64] ;  /* 0x0000000606077981 */ /* 0x000ee2000c1e1900 */
[----:B--2---:R-:W-:-:S04]  /*0210*/  IMAD.WIDE R2, R2, 0x4, R8 ;  /* 0x0000000402027825 */ /* 0x004fc800078e0208 */
[----:B---3--:R-:W-:-:S05]  /*0220*/  IMAD.IADD R9, R4, 0x1, R7 ;  /* 0x0000000104097824 */ /* 0x008fca00078e0207 */
[----:B------:R-:W-:Y:S01]  /*0230*/  STG.E desc[UR4][R2.64], R9 ;  /* 0x0000000902007986 */ /* 0x000fe2000c101904 */
[----:B------:R-:W-:Y:S05]  /*0240*/  EXIT ;  /* 0x000000000000794d */ /* 0x000fea0003800000 */
.L_x_3:
[----:B------:R-:W1:Y:S01]  /*0250*/  LDC.64 R4, c[0x0][0x390] ;  /* 0x0000e400ff047b82 */ /* 0x000e620000000a00 */
[----:B0-----:R-:W-:Y:S01]  /*0260*/  R2UR UR4, R10 ;  /* 0x000000000a0472ca */ /* 0x001fe200000e0000 */
[----:B------:R-:W-:Y:S01]  /*0270*/  IMAD.MOV.U32 R3, RZ, RZ, 0x1 ;  /* 0x00000001ff037424 */ /* 0x000fe200078e00ff */
[----:B------:R-:W-:Y:S01]  /*0280*/  R2UR UR5, R11 ;  /* 0x000000000b0572ca */ /* 0x000fe200000e0000 */
[----:B-1----:R-:W-:-:S12]  /*0290*/  IMAD.WIDE R4, R2, 0x4, R4 ;  /* 0x0000000402047825 */ /* 0x002fd800078e0204 */
[----:B------:R-:W-:Y:S01]  /*02a0*/  STG.E desc[UR4][R4.64], R3 ;  /* 0x0000000304007986 */ /* 0x000fe2000c101904 */
[----:B------:R-:W-:Y:S05]  /*02b0*/  EXIT ;  /* 0x000000000000794d */ /* 0x000fea0003800000 */
.L_x_4:
        /* <DEDUP_REMOVED lines=12> */
.L_x_7:


//--------------------- .nv.global.init           --------------------------
	.section	.nv.global.init,"aw",@progbits
.nv.global.init:
	.type		$str,@object
	.size		$str,(.L_0 - $str)
$str:
        /*0000*/ 	.byte	0x25, 0x64, 0x0a, 0x00
.L_0:


//--------------------- .nv.shared.reserved.0     --------------------------
	.section	.nv.shared.reserved.0,"aw",@nobits
	.weak		__nv_reservedSMEM_offset_0_alias
	.size		__nv_reservedSMEM_offset_0_alias, 0, 64
	.other		__nv_reservedSMEM_offset_0_alias,@"STO_CUDA_RESERVED_SHARED STV_DEFAULT"
__nv_reservedSMEM_offset_0_alias:
	.zero		0
	.zero		64


//--------------------- .nv.constant0._Z10addMatrix2PiS_S_i --------------------------
	.section	.nv.constant0._Z10addMatrix2PiS_S_i,"a",@progbits
	.sectionflags	@""
	.align	4
.nv.constant0._Z10addMatrix2PiS_S_i:
	.zero		924


//--------------------- .nv.constant0._Z9addMatrixPiS_S_ii --------------------------
	.section	.nv.constant0._Z9addMatrixPiS_S_ii,"a",@progbits
	.sectionflags	@""
	.align	4
.nv.constant0._Z9addMatrixPiS_S_ii:
	.zero		928


//--------------------- .nv.constant0._Z9addMatrixPiS_S_i --------------------------
	.section	.nv.constant0._Z9addMatrixPiS_S_i,"a",@progbits
	.sectionflags	@""
	.align	4
.nv.constant0._Z9addMatrixPiS_S_i:
	.zero		924


//--------------------- SYMBOLS --------------------------

	.type		.nv.reservedSmem.offset0,@object
	.size		.nv.reservedSmem.offset0,0x4
	.type		vprintf,@function
